//
// Generated by NVIDIA NVVM Compiler
//
// Compiler Build ID: CL-36424714
// Cuda compilation tools, release 13.0, V13.0.88
// Based on NVVM 20.0.0
//

.version 9.0
.target sm_100
.address_size 64

	// .globl	_Z12invert_imagePhS_i

.visible .entry _Z12invert_imagePhS_i(
	.param .u64 .ptr .align 1 _Z12invert_imagePhS_i_param_0,
	.param .u64 .ptr .align 1 _Z12invert_imagePhS_i_param_1,
	.param .u32 _Z12invert_imagePhS_i_param_2
)
{
	.reg .pred 	%p<2>;
	.reg .b16 	%rs<3>;
	.reg .b32 	%r<6>;
	.reg .b64 	%rd<8>;

	ld.param.u64 	%rd1, [_Z12invert_imagePhS_i_param_0];
	ld.param.u64 	%rd2, [_Z12invert_imagePhS_i_param_1];
	ld.param.u32 	%r2, [_Z12invert_imagePhS_i_param_2];
	mov.u32 	%r3, %tid.x;
	mov.u32 	%r4, %ntid.x;
	mov.u32 	%r5, %ctaid.x;
	mad.lo.s32 	%r1, %r4, %r5, %r3;
	setp.ge.s32 	%p1, %r1, %r2;
	@%p1 bra 	$L__BB0_2;
	cvta.to.global.u64 	%rd3, %rd1;
	cvta.to.global.u64 	%rd4, %rd2;
	cvt.s64.s32 	%rd5, %r1;
	add.s64 	%rd6, %rd3, %rd5;
	ld.global.u8 	%rs1, [%rd6];
	not.b16 	%rs2, %rs1;
	add.s64 	%rd7, %rd4, %rd5;
	st.global.u8 	[%rd7], %rs2;
$L__BB0_2:
	ret;

}
	// .globl	_Z19invert_image_stridePhS_i
.visible .entry _Z19invert_image_stridePhS_i(
	.param .u64 .ptr .align 1 _Z19invert_image_stridePhS_i_param_0,
	.param .u64 .ptr .align 1 _Z19invert_image_stridePhS_i_param_1,
	.param .u32 _Z19invert_image_stridePhS_i_param_2
)
{
	.reg .pred 	%p<7>;
	.reg .b16 	%rs<11>;
	.reg .b32 	%r<31>;
	.reg .b64 	%rd<18>;

	ld.param.u64 	%rd3, [_Z19invert_image_stridePhS_i_param_0];
	ld.param.u64 	%rd4, [_Z19invert_image_stridePhS_i_param_1];
	ld.param.u32 	%r12, [_Z19invert_image_stridePhS_i_param_2];
	cvta.to.global.u64 	%rd1, %rd4;
	cvta.to.global.u64 	%rd2, %rd3;
	mov.u32 	%r13, %tid.x;
	mov.u32 	%r14, %ntid.x;
	mov.u32 	%r15, %ctaid.x;
	mad.lo.s32 	%r29, %r14, %r15, %r13;
	mov.u32 	%r16, %nctaid.x;
	mul.lo.s32 	%r2, %r14, %r16;
	setp.ge.s32 	%p1, %r29, %r12;
	@%p1 bra 	$L__BB1_7;
	add.s32 	%r17, %r29, %r2;
	max.s32 	%r18, %r12, %r17;
	setp.lt.s32 	%p2, %r17, %r12;
	selp.u32 	%r19, 1, 0, %p2;
	add.s32 	%r20, %r17, %r19;
	sub.s32 	%r21, %r18, %r20;
	div.u32 	%r22, %r21, %r2;
	add.s32 	%r3, %r22, %r19;
	and.b32  	%r23, %r3, 3;
	setp.eq.s32 	%p3, %r23, 3;
	@%p3 bra 	$L__BB1_4;
	add.s32 	%r24, %r3, 1;
	and.b32  	%r25, %r24, 3;
	neg.s32 	%r27, %r25;
$L__BB1_3:
	.pragma "nounroll";
	cvt.s64.s32 	%rd5, %r29;
	add.s64 	%rd6, %rd1, %rd5;
	add.s64 	%rd7, %rd2, %rd5;
	ld.global.u8 	%rs1, [%rd7];
	not.b16 	%rs2, %rs1;
	st.global.u8 	[%rd6], %rs2;
	add.s32 	%r29, %r29, %r2;
	add.s32 	%r27, %r27, 1;
	setp.ne.s32 	%p4, %r27, 0;
	@%p4 bra 	$L__BB1_3;
$L__BB1_4:
	setp.lt.u32 	%p5, %r3, 3;
	@%p5 bra 	$L__BB1_7;
	cvt.s64.s32 	%rd11, %r2;
	shl.b32 	%r26, %r2, 2;
$L__BB1_6:
	cvt.s64.s32 	%rd8, %r29;
	add.s64 	%rd9, %rd2, %rd8;
	ld.global.u8 	%rs3, [%rd9];
	not.b16 	%rs4, %rs3;
	add.s64 	%rd10, %rd1, %rd8;
	st.global.u8 	[%rd10], %rs4;
	add.s64 	%rd12, %rd9, %rd11;
	ld.global.u8 	%rs5, [%rd12];
	not.b16 	%rs6, %rs5;
	add.s64 	%rd13, %rd10, %rd11;
	st.global.u8 	[%rd13], %rs6;
	add.s64 	%rd14, %rd12, %rd11;
	ld.global.u8 	%rs7, [%rd14];
	not.b16 	%rs8, %rs7;
	add.s64 	%rd15, %rd13, %rd11;
	st.global.u8 	[%rd15], %rs8;
	add.s64 	%rd16, %rd14, %rd11;
	ld.global.u8 	%rs9, [%rd16];
	not.b16 	%rs10, %rs9;
	add.s64 	%rd17, %rd15, %rd11;
	st.global.u8 	[%rd17], %rs10;
	add.s32 	%r29, %r26, %r29;
	setp.lt.s32 	%p6, %r29, %r12;
	@%p6 bra 	$L__BB1_6;
$L__BB1_7:
	ret;

}


// ===== COMPILED SASS (sm_100) =====

	.target	sm_100

	.elftype	@"ET_EXEC"


//--------------------- .note.nv.tkinfo           --------------------------
	.section	.note.nv.tkinfo,"",@"SHT_NOTE"
	.sectionflags	@"SHF_NOTE_NV_TKINFO"
	.tkinfo
        /*0018*/ 	.word	0x00000002
        /*0030*/ 	.string	""
        /*0030*/ 	.string	"ptxas"
        /*0030*/ 	.string	"Cuda compilation tools, release 13.0, V13.0.88"
        /*0030*/ 	.string	"Build cuda_13.0.r13.0/compiler.36424714_0"
        /*0030*/ 	.string	"-arch sm_100 -m 64 "



//--------------------- .note.nv.cuinfo           --------------------------
	.section	.note.nv.cuinfo,"",@"SHT_NOTE"
	.sectionflags	@"SHF_NOTE_NV_CUINFO"
        /*0018*/ 	.short	0x0002
        /*001a*/ 	.short	0x0064
        /*001c*/ 	.short	0x0082
	.zero		2


//--------------------- .nv.info                  --------------------------
	.section	.nv.info,"",@"SHT_CUDA_INFO"
	.align	4


	//----- nvinfo : EIATTR_REGCOUNT
	.align		4
        /*0000*/ 	.byte	0x04, 0x2f
        /*0002*/ 	.short	(.L_1 - .L_0)
	.align		4
.L_0:
        /*0004*/ 	.word	index@(_Z12invert_imagePhS_i)
        /*0008*/ 	.word	0x0000000a


	//----- nvinfo : EIATTR_FRAME_SIZE
	.align		4
.L_1:
        /*000c*/ 	.byte	0x04, 0x11
        /*000e*/ 	.short	(.L_3 - .L_2)
	.align		4
.L_2:
        /*0010*/ 	.word	index@(_Z12invert_imagePhS_i)
        /*0014*/ 	.word	0x00000000


	//----- nvinfo : EIATTR_REGCOUNT
	.align		4
.L_3:
        /*0018*/ 	.byte	0x04, 0x2f
        /*001a*/ 	.short	(.L_5 - .L_4)
	.align		4
.L_4:
        /*001c*/ 	.word	index@(_Z19invert_image_stridePhS_i)
        /*0020*/ 	.word	0x00000018


	//----- nvinfo : EIATTR_FRAME_SIZE
	.align		4
.L_5:
        /*0024*/ 	.byte	0x04, 0x11
        /*0026*/ 	.short	(.L_7 - .L_6)
	.align		4
.L_6:
        /*0028*/ 	.word	index@(_Z19invert_image_stridePhS_i)
        /*002c*/ 	.word	0x00000000


	//----- nvinfo : EIATTR_MIN_STACK_SIZE
	.align		4
.L_7:
        /*0030*/ 	.byte	0x04, 0x12
        /*0032*/ 	.short	(.L_9 - .L_8)
	.align		4
.L_8:
        /*0034*/ 	.word	index@(_Z19invert_image_stridePhS_i)
        /*0038*/ 	.word	0x00000000


	//----- nvinfo : EIATTR_MIN_STACK_SIZE
	.align		4
.L_9:
        /*003c*/ 	.byte	0x04, 0x12
        /*003e*/ 	.short	(.L_11 - .L_10)
	.align		4
.L_10:
        /*0040*/ 	.word	index@(_Z12invert_imagePhS_i)
        /*0044*/ 	.word	0x00000000
.L_11:


//--------------------- .nv.compat                --------------------------
	.section	.nv.compat,"",@"SHT_CUDA_COMPAT_INFO"
	.align	4
        /*0000*/ 	.byte	0x02, 0x09, 0x00, 0x00, 0x02, 0x02, 0x01, 0x00, 0x02, 0x05, 0x05, 0x00, 0x03, 0x07, 0x01, 0x01
        /*0010*/ 	.byte	0x02, 0x03, 0x00, 0x00, 0x02, 0x06, 0x01, 0x00, 0x04, 0x0b, 0x08, 0x00, 0x09, 0x00, 0x00, 0x00
        /*0020*/ 	.byte	0x00, 0x00, 0x00, 0x00


//--------------------- .nv.info._Z19invert_image_stridePhS_i --------------------------
	.section	.nv.info._Z19invert_image_stridePhS_i,"",@"SHT_CUDA_INFO"
	.sectionflags	@""
	.align	4


	//----- nvinfo : EIATTR_CUDA_API_VERSION
	.align		4
        /*0000*/ 	.byte	0x04, 0x37
        /*0002*/ 	.short	(.L_13 - .L_12)
.L_12:
        /*0004*/ 	.word	0x00000082


	//----- nvinfo : EIATTR_KPARAM_INFO
	.align		4
.L_13:
        /*0008*/ 	.byte	0x04, 0x17
        /*000a*/ 	.short	(.L_15 - .L_14)
.L_14:
        /*000c*/ 	.word	0x00000000
        /*0010*/ 	.short	0x0002
        /*0012*/ 	.short	0x0010
        /*0014*/ 	.byte	0x00, 0xf0, 0x11, 0x00


	//----- nvinfo : EIATTR_KPARAM_INFO
	.align		4
.L_15:
        /*0018*/ 	.byte	0x04, 0x17
        /*001a*/ 	.short	(.L_17 - .L_16)
.L_16:
        /*001c*/ 	.word	0x00000000
        /*0020*/ 	.short	0x0001
        /*0022*/ 	.short	0x0008
        /*0024*/ 	.byte	0x00, 0xf5, 0x21, 0x00


	//----- nvinfo : EIATTR_KPARAM_INFO
	.align		4
.L_17:
        /*0028*/ 	.byte	0x04, 0x17
        /*002a*/ 	.short	(.L_19 - .L_18)
.L_18:
        /*002c*/ 	.word	0x00000000
        /*0030*/ 	.short	0x0000
        /*0032*/ 	.short	0x0000
        /*0034*/ 	.byte	0x00, 0xf5, 0x21, 0x00


	//----- nvinfo : EIATTR_SPARSE_MMA_MASK
	.align		4
.L_19:
        /*0038*/ 	.byte	0x03, 0x50
        /*003a*/ 	.short	0x0000


	//----- nvinfo : EIATTR_MAXREG_COUNT
	.align		4
        /*003c*/ 	.byte	0x03, 0x1b
        /*003e*/ 	.short	0x00ff


	//----- nvinfo : EIATTR_MERCURY_ISA_VERSION
	.align		4
        /*0040*/ 	.byte	0x03, 0x5f
        /*0042*/ 	.short	0x0101


	//----- nvinfo : EIATTR_VRC_CTA_INIT_COUNT
	.align		4
        /*0044*/ 	.byte	0x02, 0x4a
	.zero		1
	.zero		1


	//----- nvinfo : EIATTR_EXIT_INSTR_OFFSETS
	.align		4
        /*0048*/ 	.byte	0x04, 0x1c
        /*004a*/ 	.short	(.L_21 - .L_20)


	//   ....[0]....
.L_20:
        /*004c*/ 	.word	0x00000090


	//   ....[1]....
        /*0050*/ 	.word	0x00000390


	//   ....[2]....
        /*0054*/ 	.word	0x000005c0


	//----- nvinfo : EIATTR_CRS_STACK_SIZE
	.align		4
.L_21:
        /*0058*/ 	.byte	0x04, 0x1e
        /*005a*/ 	.short	(.L_23 - .L_22)
.L_22:
        /*005c*/ 	.word	0x00000000


	//----- nvinfo : EIATTR_CBANK_PARAM_SIZE
	.align		4
.L_23:
        /*0060*/ 	.byte	0x03, 0x19
        /*0062*/ 	.short	0x0014


	//----- nvinfo : EIATTR_PARAM_CBANK
	.align		4
        /*0064*/ 	.byte	0x04, 0x0a
        /*0066*/ 	.short	(.L_25 - .L_24)
	.align		4
.L_24:
        /*0068*/ 	.word	index@(.nv.constant0._Z19invert_image_stridePhS_i)
        /*006c*/ 	.short	0x0380
        /*006e*/ 	.short	0x0014


	//----- nvinfo : EIATTR_SW_WAR
	.align		4
.L_25:
        /*0070*/ 	.byte	0x04, 0x36
        /*0072*/ 	.short	(.L_27 - .L_26)
.L_26:
        /*0074*/ 	.word	0x00000008
.L_27:


//--------------------- .nv.info._Z12invert_imagePhS_i --------------------------
	.section	.nv.info._Z12invert_imagePhS_i,"",@"SHT_CUDA_INFO"
	.sectionflags	@""
	.align	4


	//----- nvinfo : EIATTR_CUDA_API_VERSION
	.align		4
        /*0000*/ 	.byte	0x04, 0x37
        /*0002*/ 	.short	(.L_29 - .L_28)
.L_28:
        /*0004*/ 	.word	0x00000082


	//----- nvinfo : EIATTR_KPARAM_INFO
	.align		4
.L_29:
        /*0008*/ 	.byte	0x04, 0x17
        /*000a*/ 	.short	(.L_31 - .L_30)
.L_30:
        /*000c*/ 	.word	0x00000000
        /*0010*/ 	.short	0x0002
        /*0012*/ 	.short	0x0010
        /*0014*/ 	.byte	0x00, 0xf0, 0x11, 0x00


	//----- nvinfo : EIATTR_KPARAM_INFO
	.align		4
.L_31:
        /*0018*/ 	.byte	0x04, 0x17
        /*001a*/ 	.short	(.L_33 - .L_32)
.L_32:
        /*001c*/ 	.word	0x00000000
        /*0020*/ 	.short	0x0001
        /*0022*/ 	.short	0x0008
        /*0024*/ 	.byte	0x00, 0xf5, 0x21, 0x00


	//----- nvinfo : EIATTR_KPARAM_INFO
	.align		4
.L_33:
        /*0028*/ 	.byte	0x04, 0x17
        /*002a*/ 	.short	(.L_35 - .L_34)
.L_34:
        /*002c*/ 	.word	0x00000000
        /*0030*/ 	.short	0x0000
        /*0032*/ 	.short	0x0000
        /*0034*/ 	.byte	0x00, 0xf5, 0x21, 0x00


	//----- nvinfo : EIATTR_SPARSE_MMA_MASK
	.align		4
.L_35:
        /*0038*/ 	.byte	0x03, 0x50
        /*003a*/ 	.short	0x0000


	//----- nvinfo : EIATTR_MAXREG_COUNT
	.align		4
        /*003c*/ 	.byte	0x03, 0x1b
        /*003e*/ 	.short	0x00ff


	//----- nvinfo : EIATTR_MERCURY_ISA_VERSION
	.align		4
        /*0040*/ 	.byte	0x03, 0x5f
        /*0042*/ 	.short	0x0101


	//----- nvinfo : EIATTR_VRC_CTA_INIT_COUNT
	.align		4
        /*0044*/ 	.byte	0x02, 0x4a
	.zero		1
	.zero		1


	//----- nvinfo : EIATTR_EXIT_INSTR_OFFSETS
	.align		4
        /*0048*/ 	.byte	0x04, 0x1c
        /*004a*/ 	.short	(.L_37 - .L_36)


	//   ....[0]....
.L_36:
        /*004c*/ 	.word	0x00000070


	//   ....[1]....
        /*0050*/ 	.word	0x00000120


	//----- nvinfo : EIATTR_CBANK_PARAM_SIZE
	.align		4
.L_37:
        /*0054*/ 	.byte	0x03, 0x19
        /*0056*/ 	.short	0x0014


	//----- nvinfo : EIATTR_PARAM_CBANK
	.align		4
        /*0058*/ 	.byte	0x04, 0x0a
        /*005a*/ 	.short	(.L_39 - .L_38)
	.align		4
.L_38:
        /*005c*/ 	.word	index@(.nv.constant0._Z12invert_imagePhS_i)
        /*0060*/ 	.short	0x0380
        /*0062*/ 	.short	0x0014


	//----- nvinfo : EIATTR_SW_WAR
	.align		4
.L_39:
        /*0064*/ 	.byte	0x04, 0x36
        /*0066*/ 	.short	(.L_41 - .L_40)
.L_40:
        /*0068*/ 	.word	0x00000008
.L_41:


//--------------------- .nv.callgraph             --------------------------
	.section	.nv.callgraph,"",@"SHT_CUDA_CALLGRAPH"
	.align	4
	.sectionentsize	8
	.align		4
        /*0000*/ 	.word	0x00000000
	.align		4
        /*0004*/ 	.word	0xffffffff
	.align		4
        /*0008*/ 	.word	0x00000000
	.align		4
        /*000c*/ 	.word	0xfffffffe
	.align		4
        /*0010*/ 	.word	0x00000000
	.align		4
        /*0014*/ 	.word	0xfffffffd
	.align		4
        /*0018*/ 	.word	0x00000000
	.align		4
        /*001c*/ 	.word	0xfffffffc


//--------------------- .text._Z19invert_image_stridePhS_i --------------------------
	.section	.text._Z19invert_image_stridePhS_i,"ax",@progbits
	.align	128
        .global         _Z19invert_image_stridePhS_i
        .type           _Z19invert_image_stridePhS_i,@function
        .size           _Z19invert_image_stridePhS_i,(.L_x_6 - _Z19invert_image_stridePhS_i)
        .other          _Z19invert_image_stridePhS_i,@"STO_CUDA_ENTRY STV_DEFAULT"
_Z19invert_image_stridePhS_i:
.text._Z19invert_image_stridePhS_i:
[----:B------:R-:W-:Y:S01]  /*0000*/  LDC R1, c[0x0][0x37c] ;  /* 0x0000df00ff017b82 */ /* 0x000fe20000000800 */
[----:B------:R-:W0:Y:S01]  /*0010*/  S2R R3, SR_TID.X ;  /* 0x0000000000037919 */ /* 0x000e220000002100 */
[----:B------:R-:W0:Y:S06]  /*0020*/  LDCU UR4, c[0x0][0x360] ;  /* 0x00006c00ff0477ac */ /* 0x000e2c0008000800 */
[----:B------:R-:W1:Y:S01]  /*0030*/  LDC R2, c[0x0][0x370] ;  /* 0x0000dc00ff027b82 */ /* 0x000e620000000800 */
[----:B------:R-:W0:Y:S01]  /*0040*/  S2R R0, SR_CTAID.X ;  /* 0x0000000000007919 */ /* 0x000e220000002500 */
[----:B------:R-:W2:Y:S01]  /*0050*/  LDCU UR6, c[0x0][0x390] ;  /* 0x00007200ff0677ac */ /* 0x000ea20008000800 */
[----:B0-----:R-:W-:-:S02]  /*0060*/  IMAD R3, R0, UR4, R3 ;  /* 0x0000000400037c24 */ /* 0x001fc4000f8e0203 */
[----:B-1----:R-:W-:-:S03]  /*0070*/  IMAD R0, R2, UR4, RZ ;  /* 0x0000000402007c24 */ /* 0x002fc6000f8e02ff */
[----:B--2---:R-:W-:-:S13]  /*0080*/  ISETP.GE.AND P0, PT, R3, UR6, PT ;  /* 0x0000000603007c0c */ /* 0x004fda000bf06270 */
[----:B------:R-:W-:Y:S05]  /*0090*/  @P0 EXIT ;  /* 0x000000000000094d */ /* 0x000fea0003800000 */
[----:B------:R-:W0:Y:S01]  /*00a0*/  I2F.U32.RP R8, R0 ;  /* 0x0000000000087306 */ /* 0x000e220000209000 */
[C---:B------:R-:W-:Y:S01]  /*00b0*/  IMAD.IADD R2, R0.reuse, 0x1, R3 ;  /* 0x0000000100027824 */ /* 0x040fe200078e0203 */
[----:B------:R-:W-:Y:S01]  /*00c0*/  ISETP.NE.U32.AND P2, PT, R0, RZ, PT ;  /* 0x000000ff0000720c */ /* 0x000fe20003f45070 */
[----:B------:R-:W-:Y:S01]  /*00d0*/  IMAD.MOV R9, RZ, RZ, -R0 ;  /* 0x000000ffff097224 */ /* 0x000fe200078e0a00 */
[----:B------:R-:W1:Y:S01]  /*00e0*/  LDCU.64 UR4, c[0x0][0x358] ;  /* 0x00006b00ff0477ac */ /* 0x000e620008000a00 */
[----:B------:R-:W-:Y:S01]  /*00f0*/  BSSY.RECONVERGENT B0, `(.L_x_0) ;  /* 0x0000029000007945 */ /* 0x000fe20003800200 */
[C---:B------:R-:W-:Y:S02]  /*0100*/  ISETP.GE.AND P0, PT, R2.reuse, UR6, PT ;  /* 0x0000000602007c0c */ /* 0x040fe4000bf06270 */
[----:B------:R-:W-:Y:S01]  /*0110*/  VIMNMX R7, PT, PT, R2, UR6, !PT ;  /* 0x0000000602077c48 */ /* 0x000fe2000ffe0100 */
[----:B------:R-:W2:Y:S01]  /*0120*/  LDCU.128 UR8, c[0x0][0x380] ;  /* 0x00007000ff0877ac */ /* 0x000ea20008000c00 */
[----:B------:R-:W-:-:S04]  /*0130*/  SEL R6, RZ, 0x1, P0 ;  /* 0x00000001ff067807 */ /* 0x000fc80000000000 */
[----:B------:R-:W-:Y:S01]  /*0140*/  IADD3 R7, PT, PT, R7, -R2, -R6 ;  /* 0x8000000207077210 */ /* 0x000fe20007ffe806 */
[----:B0-----:R-:W0:Y:S02]  /*0150*/  MUFU.RCP R8, R8 ;  /* 0x0000000800087308 */ /* 0x001e240000001000 */
[----:B0-----:R-:W-:-:S06]  /*0160*/  VIADD R4, R8, 0xffffffe ;  /* 0x0ffffffe08047836 */ /* 0x001fcc0000000000 */
[----:B------:R0:W3:Y:S02]  /*0170*/  F2I.FTZ.U32.TRUNC.NTZ R5, R4 ;  /* 0x0000000400057305 */ /* 0x0000e4000021f000 */
[----:B0-----:R-:W-:Y:S02]  /*0180*/  IMAD.MOV.U32 R4, RZ, RZ, RZ ;  /* 0x000000ffff047224 */ /* 0x001fe400078e00ff */
[----:B---3--:R-:W-:-:S04]  /*0190*/  IMAD R9, R9, R5, RZ ;  /* 0x0000000509097224 */ /* 0x008fc800078e02ff */
[----:B------:R-:W-:-:S06]  /*01a0*/  IMAD.HI.U32 R8, R5, R9, R4 ;  /* 0x0000000905087227 */ /* 0x000fcc00078e0004 */
[----:B------:R-:W-:-:S04]  /*01b0*/  IMAD.HI.U32 R5, R8, R7, RZ ;  /* 0x0000000708057227 */ /* 0x000fc800078e00ff */
[----:B------:R-:W-:-:S04]  /*01c0*/  IMAD.MOV R2, RZ, RZ, -R5 ;  /* 0x000000ffff027224 */ /* 0x000fc800078e0a05 */
[----:B------:R-:W-:-:S05]  /*01d0*/  IMAD R7, R0, R2, R7 ;  /* 0x0000000200077224 */ /* 0x000fca00078e0207 */
[----:B------:R-:W-:-:S13]  /*01e0*/  ISETP.GE.U32.AND P0, PT, R7, R0, PT ;  /* 0x000000000700720c */ /* 0x000fda0003f06070 */
[----:B------:R-:W-:Y:S02]  /*01f0*/  @P0 IMAD.IADD R7, R7, 0x1, -R0 ;  /* 0x0000000107070824 */ /* 0x000fe400078e0a00 */
[----:B------:R-:W-:-:S03]  /*0200*/  @P0 VIADD R5, R5, 0x1 ;  /* 0x0000000105050836 */ /* 0x000fc60000000000 */
[----:B------:R-:W-:-:S13]  /*0210*/  ISETP.GE.U32.AND P1, PT, R7, R0, PT ;  /* 0x000000000700720c */ /* 0x000fda0003f26070 */
[----:B------:R-:W-:Y:S01]  /*0220*/  @P1 VIADD R5, R5, 0x1 ;  /* 0x0000000105051836 */ /* 0x000fe20000000000 */
[----:B------:R-:W-:-:S05]  /*0230*/  @!P2 LOP3.LUT R5, RZ, R0, RZ, 0x33, !PT ;  /* 0x00000000ff05a212 */ /* 0x000fca00078e33ff */
[----:B------:R-:W-:-:S05]  /*0240*/  IMAD.IADD R2, R6, 0x1, R5 ;  /* 0x0000000106027824 */ /* 0x000fca00078e0205 */
[C---:B------:R-:W-:Y:S02]  /*0250*/  LOP3.LUT R4, R2.reuse, 0x3, RZ, 0xc0, !PT ;  /* 0x0000000302047812 */ /* 0x040fe400078ec0ff */
[----:B------:R-:W-:Y:S02]  /*0260*/  ISETP.GE.U32.AND P0, PT, R2, 0x3, PT ;  /* 0x000000030200780c */ /* 0x000fe40003f06070 */
[----:B------:R-:W-:-:S13]  /*0270*/  ISETP.NE.AND P1, PT, R4, 0x3, PT ;  /* 0x000000030400780c */ /* 0x000fda0003f25270 */
[----:B-12---:R-:W-:Y:S05]  /*0280*/  @!P1 BRA `(.L_x_1) ;  /* 0x00000000003c9947 */ /* 0x006fea0003800000 */
[----:B------:R-:W-:-:S05]  /*0290*/  VIADD R2, R2, 0x1 ;  /* 0x0000000102027836 */ /* 0x000fca0000000000 */
[----:B------:R-:W-:-:S05]  /*02a0*/  LOP3.LUT R2, R2, 0x3, RZ, 0xc0, !PT ;  /* 0x0000000302027812 */ /* 0x000fca00078ec0ff */
[----:B------:R-:W-:-:S07]  /*02b0*/  IMAD.MOV R2, RZ, RZ, -R2 ;  /* 0x000000ffff027224 */ /* 0x000fce00078e0a02 */
.L_x_2:
[----:B0-----:R-:W-:Y:S02]  /*02c0*/  SHF.R.S32.HI R7, RZ, 0x1f, R3 ;  /* 0x0000001fff077819 */ /* 0x001fe40000011403 */
[----:B------:R-:W-:-:S04]  /*02d0*/  IADD3 R4, P1, PT, R3, UR8, RZ ;  /* 0x0000000803047c10 */ /* 0x000fc8000ff3e0ff */
[----:B------:R-:W-:-:S05]  /*02e0*/  IADD3.X R5, PT, PT, R7, UR9, RZ, P1, !PT ;  /* 0x0000000907057c10 */ /* 0x000fca0008ffe4ff */
[----:B------:R-:W2:Y:S01]  /*02f0*/  LDG.E.U8 R4, desc[UR4][R4.64] ;  /* 0x0000000404047981 */ /* 0x000ea2000c1e1100 */
[----:B------:R-:W-:Y:S01]  /*0300*/  IADD3 R6, P1, PT, R3, UR10, RZ ;  /* 0x0000000a03067c10 */ /* 0x000fe2000ff3e0ff */
[----:B------:R-:W-:Y:S02]  /*0310*/  VIADD R2, R2, 0x1 ;  /* 0x0000000102027836 */ /* 0x000fe40000000000 */
[----:B------:R-:W-:Y:S01]  /*0320*/  IMAD.IADD R3, R0, 0x1, R3 ;  /* 0x0000000100037824 */ /* 0x000fe200078e0203 */
[----:B------:R-:W-:Y:S02]  /*0330*/  IADD3.X R7, PT, PT, R7, UR11, RZ, P1, !PT ;  /* 0x0000000b07077c10 */ /* 0x000fe40008ffe4ff */
[----:B------:R-:W-:Y:S02]  /*0340*/  ISETP.NE.AND P1, PT, R2, RZ, PT ;  /* 0x000000ff0200720c */ /* 0x000fe40003f25270 */
[----:B--2---:R-:W-:-:S05]  /*0350*/  LOP3.LUT R9, RZ, R4, RZ, 0x33, !PT ;  /* 0x00000004ff097212 */ /* 0x004fca00078e33ff */
[----:B------:R0:W-:Y:S06]  /*0360*/  STG.E.U8 desc[UR4][R6.64], R9 ;  /* 0x0000000906007986 */ /* 0x0001ec000c101104 */
[----:B------:R-:W-:Y:S05]  /*0370*/  @P1 BRA `(.L_x_2) ;  /* 0xfffffffc00d01947 */ /* 0x000fea000383ffff */
.L_x_1:
[----:B------:R-:W-:Y:S05]  /*0380*/  BSYNC.RECONVERGENT B0 ;  /* 0x0000000000007941 */ /* 0x000fea0003800200 */
.L_x_0:
[----:B------:R-:W-:Y:S05]  /*0390*/  @!P0 EXIT ;  /* 0x000000000000894d */ /* 0x000fea0003800000 */
[----:B------:R-:W-:Y:S01]  /*03a0*/  SHF.R.S32.HI R21, RZ, 0x1f, R0 ;  /* 0x0000001fff157819 */ /* 0x000fe20000011400 */
[----:B------:R-:W1:Y:S06]  /*03b0*/  LDCU.128 UR8, c[0x0][0x380] ;  /* 0x00007000ff0877ac */ /* 0x000e6c0008000c00 */
.L_x_3:
[----:B--2---:R-:W-:Y:S02]  /*03c0*/  SHF.R.S32.HI R5, RZ, 0x1f, R3 ;  /* 0x0000001fff057819 */ /* 0x004fe40000011403 */
[----:B-1----:R-:W-:-:S04]  /*03d0*/  IADD3 R10, P0, PT, R3, UR8, RZ ;  /* 0x00000008030a7c10 */ /* 0x002fc8000ff1e0ff */
[----:B------:R-:W-:-:S05]  /*03e0*/  IADD3.X R11, PT, PT, R5, UR9, RZ, P0, !PT ;  /* 0x00000009050b7c10 */ /* 0x000fca00087fe4ff */
[----:B------:R-:W2:Y:S01]  /*03f0*/  LDG.E.U8 R2, desc[UR4][R10.64] ;  /* 0x000000040a027981 */ /* 0x000ea2000c1e1100 */
[----:B------:R-:W-:Y:S02]  /*0400*/  IADD3 R14, P1, PT, R3, UR10, RZ ;  /* 0x0000000a030e7c10 */ /* 0x000fe4000ff3e0ff */
[----:B------:R-:W-:Y:S02]  /*0410*/  IADD3 R4, P0, PT, R0, R10, RZ ;  /* 0x0000000a00047210 */ /* 0x000fe40007f1e0ff */
[----:B------:R-:W-:-:S03]  /*0420*/  IADD3.X R15, PT, PT, R5, UR11, RZ, P1, !PT ;  /* 0x0000000b050f7c10 */ /* 0x000fc60008ffe4ff */
[----:B------:R-:W-:Y:S01]  /*0430*/  IMAD.X R5, R21, 0x1, R11, P0 ;  /* 0x0000000115057824 */ /* 0x000fe200000e060b */
[----:B--2---:R-:W-:-:S05]  /*0440*/  LOP3.LUT R17, RZ, R2, RZ, 0x33, !PT ;  /* 0x00000002ff117212 */ /* 0x004fca00078e33ff */
[----:B------:R1:W-:Y:S04]  /*0450*/  STG.E.U8 desc[UR4][R14.64], R17 ;  /* 0x000000110e007986 */ /* 0x0003e8000c101104 */
[----:B------:R-:W2:Y:S01]  /*0460*/  LDG.E.U8 R2, desc[UR4][R4.64] ;  /* 0x0000000404027981 */ /* 0x000ea2000c1e1100 */
[C---:B0-----:R-:W-:Y:S02]  /*0470*/  IADD3 R6, P0, PT, R0.reuse, R14, RZ ;  /* 0x0000000e00067210 */ /* 0x041fe40007f1e0ff */
[----:B------:R-:W-:-:S03]  /*0480*/  IADD3 R8, P1, PT, R0, R4, RZ ;  /* 0x0000000400087210 */ /* 0x000fc60007f3e0ff */
[C---:B------:R-:W-:Y:S02]  /*0490*/  IMAD.X R7, R21.reuse, 0x1, R15, P0 ;  /* 0x0000000115077824 */ /* 0x040fe400000e060f */
[----:B------:R-:W-:Y:S01]  /*04a0*/  IMAD.X R9, R21, 0x1, R5, P1 ;  /* 0x0000000115097824 */ /* 0x000fe200008e0605 */
[----:B--2---:R-:W-:-:S05]  /*04b0*/  LOP3.LUT R19, RZ, R2, RZ, 0x33, !PT ;  /* 0x00000002ff137212 */ /* 0x004fca00078e33ff */
[----:B------:R0:W-:Y:S04]  /*04c0*/  STG.E.U8 desc[UR4][R6.64], R19 ;  /* 0x0000001306007986 */ /* 0x0001e8000c101104 */
[----:B------:R-:W1:Y:S01]  /*04d0*/  LDG.E.U8 R2, desc[UR4][R8.64] ;  /* 0x0000000408027981 */ /* 0x000e62000c1e1100 */
[C---:B------:R-:W-:Y:S02]  /*04e0*/  IADD3 R10, P0, PT, R0.reuse, R6, RZ ;  /* 0x00000006000a7210 */ /* 0x040fe40007f1e0ff */
[----:B------:R-:W-:-:S03]  /*04f0*/  IADD3 R12, P1, PT, R0, R8, RZ ;  /* 0x00000008000c7210 */ /* 0x000fc60007f3e0ff */
[C---:B------:R-:W-:Y:S02]  /*0500*/  IMAD.X R11, R21.reuse, 0x1, R7, P0 ;  /* 0x00000001150b7824 */ /* 0x040fe400000e0607 */
[----:B------:R-:W-:Y:S01]  /*0510*/  IMAD.X R13, R21, 0x1, R9, P1 ;  /* 0x00000001150d7824 */ /* 0x000fe200008e0609 */
[----:B-1----:R-:W-:-:S05]  /*0520*/  LOP3.LUT R15, RZ, R2, RZ, 0x33, !PT ;  /* 0x00000002ff0f7212 */ /* 0x002fca00078e33ff */
[----:B------:R2:W-:Y:S04]  /*0530*/  STG.E.U8 desc[UR4][R10.64], R15 ;  /* 0x0000000f0a007986 */ /* 0x0005e8000c101104 */
[----:B------:R-:W0:Y:S01]  /*0540*/  LDG.E.U8 R12, desc[UR4][R12.64] ;  /* 0x000000040c0c7981 */ /* 0x000e22000c1e1100 */
[C---:B------:R-:W-:Y:S01]  /*0550*/  IADD3 R4, P0, PT, R0.reuse, R10, RZ ;  /* 0x0000000a00047210 */ /* 0x040fe20007f1e0ff */
[----:B------:R-:W-:-:S04]  /*0560*/  IMAD R3, R0, 0x4, R3 ;  /* 0x0000000400037824 */ /* 0x000fc800078e0203 */
[----:B------:R-:W-:Y:S01]  /*0570*/  IMAD.X R5, R21, 0x1, R11, P0 ;  /* 0x0000000115057824 */ /* 0x000fe200000e060b */
[----:B------:R-:W-:Y:S02]  /*0580*/  ISETP.GE.AND P0, PT, R3, UR6, PT ;  /* 0x0000000603007c0c */ /* 0x000fe4000bf06270 */
[----:B0-----:R-:W-:-:S05]  /*0590*/  LOP3.LUT R7, RZ, R12, RZ, 0x33, !PT ;  /* 0x0000000cff077212 */ /* 0x001fca00078e33ff */
[----:B------:R2:W-:Y:S06]  /*05a0*/  STG.E.U8 desc[UR4][R4.64], R7 ;  /* 0x0000000704007986 */ /* 0x0005ec000c101104 */
[----:B------:R-:W-:Y:S05]  /*05b0*/  @!P0 BRA `(.L_x_3) ;  /* 0xfffffffc00808947 */ /* 0x000fea000383ffff */
[----:B------:R-:W-:Y:S05]  /*05c0*/  EXIT ;  /* 0x000000000000794d */ /* 0x000fea0003800000 */
.L_x_4:
[----:B------:R-:W-:-:S00]  /*05d0*/  BRA `(.L_x_4) ;  /* 0xfffffffc00fc7947 */ /* 0x000fc0000383ffff */
[----:B------:R-:W-:-:S00]  /*05e0*/  NOP ;  /* 0x0000000000007918 */ /* 0x000fc00000000000 */
        /* <DEDUP_REMOVED lines=9> */
.L_x_6:


//--------------------- .text._Z12invert_imagePhS_i --------------------------
	.section	.text._Z12invert_imagePhS_i,"ax",@progbits
	.align	128
        .global         _Z12invert_imagePhS_i
        .type           _Z12invert_imagePhS_i,@function
        .size           _Z12invert_imagePhS_i,(.L_x_7 - _Z12invert_imagePhS_i)
        .other          _Z12invert_imagePhS_i,@"STO_CUDA_ENTRY STV_DEFAULT"
_Z12invert_imagePhS_i:
.text._Z12invert_imagePhS_i:
[----:B------:R-:W-:Y:S01]  /*0000*/  LDC R1, c[0x0][0x37c] ;  /* 0x0000df00ff017b82 */ /* 0x000fe20000000800 */
[----:B------:R-:W0:Y:S01]  /*0010*/  S2R R4, SR_TID.X ;  /* 0x0000000000047919 */ /* 0x000e220000002100 */
[----:B------:R-:W0:Y:S01]  /*0020*/  LDCU UR4, c[0x0][0x360] ;  /* 0x00006c00ff0477ac */ /* 0x000e220008000800 */
[----:B------:R-:W0:Y:S01]  /*0030*/  S2R R3, SR_CTAID.X ;  /* 0x0000000000037919 */ /* 0x000e220000002500 */
[----:B------:R-:W1:Y:S01]  /*0040*/  LDCU UR5, c[0x0][0x390] ;  /* 0x00007200ff0577ac */ /* 0x000e620008000800 */
[----:B0-----:R-:W-:-:S05]  /*0050*/  IMAD R4, R3, UR4, R4 ;  /* 0x0000000403047c24 */ /* 0x001fca000f8e0204 */
[----:B-1----:R-:W-:-:S13]  /*0060*/  ISETP.GE.AND P0, PT, R4, UR5, PT ;  /* 0x0000000504007c0c */ /* 0x002fda000bf06270 */
[----:B------:R-:W-:Y:S05]  /*0070*/  @P0 EXIT ;  /* 0x000000000000094d */ /* 0x000fea0003800000 */
[----:B------:R-:W0:Y:S01]  /*0080*/  LDCU.128 UR8, c[0x0][0x380] ;  /* 0x00007000ff0877ac */ /* 0x000e220008000c00 */
[----:B------:R-:W-:Y:S01]  /*0090*/  SHF.R.S32.HI R0, RZ, 0x1f, R4 ;  /* 0x0000001fff007819 */ /* 0x000fe20000011404 */
[----:B------:R-:W1:Y:S01]  /*00a0*/  LDCU.64 UR4, c[0x0][0x358] ;  /* 0x00006b00ff0477ac */ /* 0x000e620008000a00 */
[----:B0-----:R-:W-:-:S04]  /*00b0*/  IADD3 R2, P0, PT, R4, UR8, RZ ;  /* 0x0000000804027c10 */ /* 0x001fc8000ff1e0ff */
[----:B------:R-:W-:-:S05]  /*00c0*/  IADD3.X R3, PT, PT, R0, UR9, RZ, P0, !PT ;  /* 0x0000000900037c10 */ /* 0x000fca00087fe4ff */
[----:B-1----:R-:W2:Y:S01]  /*00d0*/  LDG.E.U8 R2, desc[UR4][R2.64] ;  /* 0x0000000402027981 */ /* 0x002ea2000c1e1100 */
[----:B------:R-:W-:-:S04]  /*00e0*/  IADD3 R4, P0, PT, R4, UR10, RZ ;  /* 0x0000000a04047c10 */ /* 0x000fc8000ff1e0ff */
[----:B------:R-:W-:Y:S02]  /*00f0*/  IADD3.X R5, PT, PT, R0, UR11, RZ, P0, !PT ;  /* 0x0000000b00057c10 */ /* 0x000fe400087fe4ff */
[----:B--2---:R-:W-:-:S05]  /*0100*/  LOP3.LUT R7, RZ, R2, RZ, 0x33, !PT ;  /* 0x00000002ff077212 */ /* 0x004fca00078e33ff */
[----:B------:R-:W-:Y:S01]  /*0110*/  STG.E.U8 desc[UR4][R4.64], R7 ;  /* 0x0000000704007986 */ /* 0x000fe2000c101104 */
[----:B------:R-:W-:Y:S05]  /*0120*/  EXIT ;  /* 0x000000000000794d */ /* 0x000fea0003800000 */
.L_x_5:
        /* <DEDUP_REMOVED lines=13> */
.L_x_7:


//--------------------- .nv.shared.reserved.0     --------------------------
	.section	.nv.shared.reserved.0,"aw",@nobits
	.weak		__nv_reservedSMEM_offset_0_alias
	.size		__nv_reservedSMEM_offset_0_alias, 0, 64
	.other		__nv_reservedSMEM_offset_0_alias,@"STO_CUDA_RESERVED_SHARED STV_DEFAULT"
__nv_reservedSMEM_offset_0_alias:
	.zero		0
	.zero		64


//--------------------- .nv.constant0._Z19invert_image_stridePhS_i --------------------------
	.section	.nv.constant0._Z19invert_image_stridePhS_i,"a",@progbits
	.sectionflags	@""
	.align	4
.nv.constant0._Z19invert_image_stridePhS_i:
	.zero		916


//--------------------- .nv.constant0._Z12invert_imagePhS_i --------------------------
	.section	.nv.constant0._Z12invert_imagePhS_i,"a",@progbits
	.sectionflags	@""
	.align	4
.nv.constant0._Z12invert_imagePhS_i:
	.zero		916


//--------------------- SYMBOLS --------------------------

	.type		.nv.reservedSmem.offset0,@object
	.size		.nv.reservedSmem.offset0,0x4
